	.headerflags	@"EF_CUDA_TEXMODE_UNIFIED EF_CUDA_64BIT_ADDRESS EF_CUDA_ACCELERATORS EF_CUDA_SM90 EF_CUDA_VIRTUAL_SM(EF_CUDA_SM90)"
	.elftype	@"ET_EXEC"


//--------------------- .nv.info                  --------------------------
	.section	.nv.info,"",@"SHT_CUDA_INFO"
	.align	4


	//----- nvinfo : EIATTR_REGCOUNT
	.align		4
        /*0000*/ 	.byte	0x04, 0x2f
        /*0002*/ 	.short	(.L_1 - .L_0)
	.align		4
.L_0:
        /*0004*/ 	.word	index@(triton_poi_fused_max_unpool2d_11)
        /*0008*/ 	.word	0x00000008


	//----- nvinfo : EIATTR_MIN_STACK_SIZE
	.align		4
.L_1:
        /*000c*/ 	.byte	0x04, 0x12
        /*000e*/ 	.short	(.L_3 - .L_2)
	.align		4
.L_2:
        /*0010*/ 	.word	index@(triton_poi_fused_max_unpool2d_11)
        /*0014*/ 	.word	0x00000000


	//----- nvinfo : EIATTR_FRAME_SIZE
	.align		4
.L_3:
        /*0018*/ 	.byte	0x04, 0x11
        /*001a*/ 	.short	(.L_5 - .L_4)
	.align		4
.L_4:
        /*001c*/ 	.word	index@(triton_poi_fused_max_unpool2d_11)
        /*0020*/ 	.word	0x00000000


	//----- nvinfo : EIATTR_MIN_STACK_SIZE
	.align		4
.L_5:
        /*0024*/ 	.byte	0x04, 0x12
        /*0026*/ 	.short	(.L_7 - .L_6)
	.align		4
.L_6:
        /*0028*/ 	.word	index@(triton_poi_fused_max_unpool2d_11)
        /*002c*/ 	.word	0x00000000
.L_7:


//--------------------- .nv.info.triton_poi_fused_max_unpool2d_11 --------------------------
	.section	.nv.info.triton_poi_fused_max_unpool2d_11,"",@"SHT_CUDA_INFO"
	.sectionflags	@""
	.align	4


	//----- nvinfo : EIATTR_CUDA_API_VERSION
	.align		4
        /*0000*/ 	.byte	0x04, 0x37
        /*0002*/ 	.short	(.L_9 - .L_8)
.L_8:
        /*0004*/ 	.word	0x0000007c


	//----- nvinfo : EIATTR_KPARAM_INFO
	.align		4
.L_9:
        /*0008*/ 	.byte	0x04, 0x17
        /*000a*/ 	.short	(.L_11 - .L_10)
.L_10:
        /*000c*/ 	.word	0x00000000
        /*0010*/ 	.short	0x0001
        /*0012*/ 	.short	0x0008
        /*0014*/ 	.byte	0x00, 0xf0, 0x11, 0x00


	//----- nvinfo : EIATTR_KPARAM_INFO
	.align		4
.L_11:
        /*0018*/ 	.byte	0x04, 0x17
        /*001a*/ 	.short	(.L_13 - .L_12)
.L_12:
        /*001c*/ 	.word	0x00000000
        /*0020*/ 	.short	0x0000
        /*0022*/ 	.short	0x0000
        /*0024*/ 	.byte	0x00, 0xf4, 0x21, 0x00


	//----- nvinfo : EIATTR_SPARSE_MMA_MASK
	.align		4
.L_13:
        /*0028*/ 	.byte	0x03, 0x50
        /*002a*/ 	.short	0x0000


	//----- nvinfo : EIATTR_MAXREG_COUNT
	.align		4
        /*002c*/ 	.byte	0x03, 0x1b
        /*002e*/ 	.short	0x00ff


	//----- nvinfo : EIATTR_EXIT_INSTR_OFFSETS
	.align		4
        /*0030*/ 	.byte	0x04, 0x1c
        /*0032*/ 	.short	(.L_15 - .L_14)


	//   ....[0]....
.L_14:
        /*0034*/ 	.word	0x00000090


	//----- nvinfo : EIATTR_REQNTID
	.align		4
.L_15:
        /*0038*/ 	.byte	0x04, 0x10
        /*003a*/ 	.short	(.L_17 - .L_16)
.L_16:
        /*003c*/ 	.word	0x00000080
        /*0040*/ 	.word	0x00000001
        /*0044*/ 	.word	0x00000001


	//----- nvinfo : EIATTR_CBANK_PARAM_SIZE
	.align		4
.L_17:
        /*0048*/ 	.byte	0x03, 0x19
        /*004a*/ 	.short	0x000c


	//----- nvinfo : EIATTR_PARAM_CBANK
	.align		4
        /*004c*/ 	.byte	0x04, 0x0a
        /*004e*/ 	.short	(.L_19 - .L_18)
	.align		4
.L_18:
        /*0050*/ 	.word	index@(.nv.constant0.triton_poi_fused_max_unpool2d_11)
        /*0054*/ 	.short	0x0210
        /*0056*/ 	.short	0x000c


	//----- nvinfo : EIATTR_SW_WAR
	.align		4
.L_19:
        /*0058*/ 	.byte	0x04, 0x36
        /*005a*/ 	.short	(.L_21 - .L_20)
.L_20:
        /*005c*/ 	.word	0x00000008
.L_21:


//--------------------- .nv.callgraph             --------------------------
	.section	.nv.callgraph,"",@"SHT_CUDA_CALLGRAPH"
	.align	4
	.sectionentsize	8
	.align		4
        /*0000*/ 	.word	0x00000000
	.align		4
        /*0004*/ 	.word	0xffffffff
	.align		4
        /*0008*/ 	.word	0x00000000
	.align		4
        /*000c*/ 	.word	0xfffffffe
	.align		4
        /*0010*/ 	.word	0x00000000
	.align		4
        /*0014*/ 	.word	0xfffffffd
	.align		4
        /*0018*/ 	.word	0x00000000
	.align		4
        /*001c*/ 	.word	0xfffffffc


//--------------------- .text.triton_poi_fused_max_unpool2d_11 --------------------------
	.section	.text.triton_poi_fused_max_unpool2d_11,"ax",@progbits
	.align	128
        .global         triton_poi_fused_max_unpool2d_11
        .type           triton_poi_fused_max_unpool2d_11,@function
        .size           triton_poi_fused_max_unpool2d_11,(.L_x_1 - triton_poi_fused_max_unpool2d_11)
        .other          triton_poi_fused_max_unpool2d_11,@"STO_CUDA_ENTRY STV_DEFAULT"
triton_poi_fused_max_unpool2d_11:
.text.triton_poi_fused_max_unpool2d_11:
[----:B------:R-:W-:Y:S01]  /*0000*/  LDC R1, c[0x0][0x28] ;  /* 0x00000a00ff017b82 */ /* 0x000fe20000000800 */
[----:B------:R-:W1:Y:S07]  /*0010*/  S2R R0, SR_TID.X ;  /* 0x0000000000007919 */ /* 0x000e6e0000002100 */
[----:B------:R-:W2:Y:S01]  /*0020*/  LDC.64 R2, c[0x0][0x210] ;  /* 0x00008400ff027b82 */ /* 0x000ea20000000a00 */
[----:B------:R-:W-:Y:S01]  /*0030*/  ULDC.64 UR4, c[0x0][0x208] ;  /* 0x0000820000047ab9 */ /* 0x000fe20000000a00 */
[----:B------:R-:W3:Y:S01]  /*0040*/  S2R R5, SR_CTAID.X ;  /* 0x0000000000057919 */ /* 0x000ee20000002500 */
[----:B-1----:R-:W-:-:S04]  /*0050*/  LOP3.LUT R0, R0, 0x7f, RZ, 0xc0, !PT ;  /* 0x0000007f00007812 */ /* 0x002fc800078ec0ff */
[----:B---3--:R-:W-:-:S05]  /*0060*/  LEA R5, R5, R0, 0x7 ;  /* 0x0000000005057211 */ /* 0x008fca00078e38ff */
[----:B--2---:R-:W-:-:S05]  /*0070*/  IMAD.WIDE R2, R5, 0x4, R2 ;  /* 0x0000000405027825 */ /* 0x004fca00078e0202 */
[----:B------:R-:W-:Y:S01]  /*0080*/  STG.E desc[UR4][R2.64], RZ ;  /* 0x000000ff02007986 */ /* 0x000fe2000c101904 */
[----:B------:R-:W-:Y:S05]  /*0090*/  EXIT ;  /* 0x000000000000794d */ /* 0x000fea0003800000 */
.L_x_0:
[----:B------:R-:W-:-:S00]  /*00a0*/  BRA `(.L_x_0) ;  /* 0xfffffffc00fc7947 */ /* 0x000fc0000383ffff */
[----:B------:R-:W-:-:S00]  /*00b0*/  NOP ;  /* 0x0000000000007918 */ /* 0x000fc00000000000 */
        /* <DEDUP_REMOVED lines=12> */
.L_x_1:


//--------------------- .nv.constant0.triton_poi_fused_max_unpool2d_11 --------------------------
	.section	.nv.constant0.triton_poi_fused_max_unpool2d_11,"a",@progbits
	.sectionflags	@""
	.align	4
.nv.constant0.triton_poi_fused_max_unpool2d_11:
	.zero		540
